//
// Generated by NVIDIA NVVM Compiler
//
// Compiler Build ID: CL-36424714
// Cuda compilation tools, release 13.0, V13.0.88
// Based on NVVM 20.0.0
//

.version 9.0
.target sm_100
.address_size 64

	// .globl	_Z17ball_query_kernelPKfS0_iifiPl

.visible .entry _Z17ball_query_kernelPKfS0_iifiPl(
	.param .u64 .ptr .align 1 _Z17ball_query_kernelPKfS0_iifiPl_param_0,
	.param .u64 .ptr .align 1 _Z17ball_query_kernelPKfS0_iifiPl_param_1,
	.param .u32 _Z17ball_query_kernelPKfS0_iifiPl_param_2,
	.param .u32 _Z17ball_query_kernelPKfS0_iifiPl_param_3,
	.param .f32 _Z17ball_query_kernelPKfS0_iifiPl_param_4,
	.param .u32 _Z17ball_query_kernelPKfS0_iifiPl_param_5,
	.param .u64 .ptr .align 1 _Z17ball_query_kernelPKfS0_iifiPl_param_6
)
{
	.reg .pred 	%p<25>;
	.reg .b32 	%r<67>;
	.reg .b32 	%f<15>;
	.reg .b64 	%rd<59>;

	ld.param.u64 	%rd20, [_Z17ball_query_kernelPKfS0_iifiPl_param_0];
	ld.param.u32 	%r38, [_Z17ball_query_kernelPKfS0_iifiPl_param_2];
	ld.param.u32 	%r39, [_Z17ball_query_kernelPKfS0_iifiPl_param_3];
	ld.param.f32 	%f5, [_Z17ball_query_kernelPKfS0_iifiPl_param_4];
	ld.param.u32 	%r40, [_Z17ball_query_kernelPKfS0_iifiPl_param_5];
	ld.param.u64 	%rd22, [_Z17ball_query_kernelPKfS0_iifiPl_param_6];
	cvta.to.global.u64 	%rd1, %rd22;
	mov.u32 	%r41, %ctaid.x;
	mov.u32 	%r55, %tid.x;
	mov.u32 	%r2, %ntid.x;
	mul.lo.s32 	%r42, %r41, %r38;
	mul.lo.s32 	%r3, %r42, 3;
	mul.lo.s32 	%r43, %r39, %r41;
	mul.lo.s32 	%r4, %r43, 3;
	mul.lo.s32 	%r44, %r40, %r43;
	cvt.s64.s32 	%rd2, %r44;
	setp.ge.s32 	%p1, %r55, %r39;
	@%p1 bra 	$L__BB0_32;
	min.s32 	%r45, %r38, %r40;
	setp.lt.s32 	%p2, %r45, 1;
	@%p2 bra 	$L__BB0_16;
	neg.s32 	%r5, %r40;
	mul.f32 	%f1, %f5, %f5;
	cvt.s64.s32 	%rd3, %r4;
	cvt.s64.s32 	%rd4, %r3;
	cvta.to.global.u64 	%rd5, %rd20;
$L__BB0_3:
	ld.param.u64 	%rd56, [_Z17ball_query_kernelPKfS0_iifiPl_param_1];
	mul.lo.s32 	%r50, %r55, %r40;
	cvt.u64.u32 	%rd35, %r50;
	add.s64 	%rd6, %rd35, %rd2;
	shl.b64 	%rd36, %rd6, 3;
	add.s64 	%rd7, %rd1, %rd36;
	mul.lo.s32 	%r51, %r55, 3;
	cvt.u64.u32 	%rd37, %r51;
	add.s64 	%rd38, %rd3, %rd37;
	cvta.to.global.u64 	%rd39, %rd56;
	shl.b64 	%rd40, %rd38, 2;
	add.s64 	%rd41, %rd39, %rd40;
	ld.global.nc.f32 	%f2, [%rd41];
	ld.global.nc.f32 	%f3, [%rd41+4];
	ld.global.nc.f32 	%f4, [%rd41+8];
	mov.b32 	%r56, 0;
	mov.u32 	%r58, %r56;
$L__BB0_4:
	mul.lo.s32 	%r52, %r56, 3;
	cvt.u64.u32 	%rd42, %r52;
	add.s64 	%rd43, %rd4, %rd42;
	shl.b64 	%rd44, %rd43, 2;
	add.s64 	%rd45, %rd5, %rd44;
	ld.global.nc.f32 	%f6, [%rd45];
	ld.global.nc.f32 	%f7, [%rd45+4];
	ld.global.nc.f32 	%f8, [%rd45+8];
	sub.f32 	%f9, %f2, %f6;
	sub.f32 	%f10, %f3, %f7;
	mul.f32 	%f11, %f10, %f10;
	fma.rn.f32 	%f12, %f9, %f9, %f11;
	sub.f32 	%f13, %f4, %f8;
	fma.rn.f32 	%f14, %f13, %f13, %f12;
	setp.geu.f32 	%p14, %f14, %f1;
	@%p14 bra 	$L__BB0_6;
	cvt.u64.u32 	%rd46, %r56;
	add.s32 	%r9, %r58, 1;
	mul.wide.s32 	%rd47, %r58, 8;
	add.s64 	%rd48, %rd7, %rd47;
	st.global.u64 	[%rd48], %rd46;
	mov.u32 	%r58, %r9;
$L__BB0_6:
	add.s32 	%r56, %r56, 1;
	setp.lt.s32 	%p15, %r56, %r38;
	setp.lt.s32 	%p16, %r58, %r40;
	and.pred  	%p17, %p15, %p16;
	@%p17 bra 	$L__BB0_4;
	setp.lt.s32 	%p18, %r58, %r40;
	@%p18 bra 	$L__BB0_8;
	bra.uni 	$L__BB0_15;
$L__BB0_8:
	sub.s32 	%r53, %r40, %r58;
	and.b32  	%r17, %r53, 3;
	setp.eq.s32 	%p19, %r17, 0;
	mov.u32 	%r61, %r58;
	@%p19 bra 	$L__BB0_12;
	ld.global.u64 	%rd10, [%rd7];
	mul.wide.s32 	%rd49, %r58, 8;
	add.s64 	%rd11, %rd7, %rd49;
	st.global.u64 	[%rd11], %rd10;
	add.s32 	%r61, %r58, 1;
	setp.eq.s32 	%p20, %r17, 1;
	@%p20 bra 	$L__BB0_12;
	st.global.u64 	[%rd11+8], %rd10;
	add.s32 	%r61, %r58, 2;
	setp.eq.s32 	%p21, %r17, 2;
	@%p21 bra 	$L__BB0_12;
	ld.global.u64 	%rd50, [%rd7];
	st.global.u64 	[%rd11+16], %rd50;
	add.s32 	%r61, %r58, 3;
$L__BB0_12:
	sub.s32 	%r54, %r58, %r40;
	setp.gt.u32 	%p22, %r54, -4;
	@%p22 bra 	$L__BB0_15;
	ld.global.u64 	%rd57, [%rd7];
	add.s32 	%r59, %r5, %r61;
	add.s64 	%rd13, %rd7, 16;
$L__BB0_14:
	mul.wide.s32 	%rd53, %r61, 8;
	add.s64 	%rd54, %rd13, %rd53;
	st.global.u64 	[%rd54+-16], %rd57;
	ld.global.u64 	%rd55, [%rd7];
	st.global.u64 	[%rd54+-8], %rd55;
	st.global.u64 	[%rd54], %rd55;
	ld.global.u64 	%rd57, [%rd7];
	st.global.u64 	[%rd54+8], %rd57;
	add.s32 	%r61, %r61, 4;
	add.s32 	%r59, %r59, 4;
	setp.ne.s32 	%p23, %r59, 0;
	@%p23 bra 	$L__BB0_14;
$L__BB0_15:
	add.s32 	%r55, %r55, %r2;
	setp.lt.s32 	%p24, %r55, %r39;
	@%p24 bra 	$L__BB0_3;
	bra.uni 	$L__BB0_32;
$L__BB0_16:
	and.b32  	%r23, %r40, 15;
	add.s32 	%r24, %r23, -1;
	and.b32  	%r25, %r40, 7;
	add.s32 	%r26, %r25, -1;
	and.b32  	%r27, %r40, 2147483632;
	and.b32  	%r28, %r40, 3;
$L__BB0_17:
	setp.lt.s32 	%p3, %r40, 1;
	@%p3 bra 	$L__BB0_31;
	mul.lo.s32 	%r47, %r55, %r40;
	cvt.s64.s32 	%rd23, %r47;
	add.s64 	%rd24, %rd23, %rd2;
	shl.b64 	%rd25, %rd24, 3;
	add.s64 	%rd14, %rd1, %rd25;
	setp.lt.u32 	%p4, %r40, 16;
	mov.b32 	%r65, 0;
	@%p4 bra 	$L__BB0_21;
	ld.global.u64 	%rd58, [%rd14];
	mov.b32 	%r63, 0;
$L__BB0_20:
	.pragma "nounroll";
	mul.wide.u32 	%rd26, %r63, 8;
	add.s64 	%rd27, %rd14, %rd26;
	st.global.u64 	[%rd27], %rd58;
	ld.global.u64 	%rd58, [%rd14];
	st.global.u64 	[%rd27+8], %rd58;
	st.global.u64 	[%rd27+16], %rd58;
	st.global.u64 	[%rd27+24], %rd58;
	st.global.u64 	[%rd27+32], %rd58;
	st.global.u64 	[%rd27+40], %rd58;
	st.global.u64 	[%rd27+48], %rd58;
	st.global.u64 	[%rd27+56], %rd58;
	st.global.u64 	[%rd27+64], %rd58;
	st.global.u64 	[%rd27+72], %rd58;
	st.global.u64 	[%rd27+80], %rd58;
	st.global.u64 	[%rd27+88], %rd58;
	st.global.u64 	[%rd27+96], %rd58;
	st.global.u64 	[%rd27+104], %rd58;
	st.global.u64 	[%rd27+112], %rd58;
	st.global.u64 	[%rd27+120], %rd58;
	add.s32 	%r63, %r63, 16;
	setp.ne.s32 	%p5, %r63, %r27;
	mov.u32 	%r65, %r27;
	@%p5 bra 	$L__BB0_20;
$L__BB0_21:
	setp.eq.s32 	%p6, %r23, 0;
	@%p6 bra 	$L__BB0_31;
	setp.lt.u32 	%p7, %r24, 7;
	@%p7 bra 	$L__BB0_24;
	ld.global.u64 	%rd28, [%rd14];
	mul.wide.u32 	%rd29, %r65, 8;
	add.s64 	%rd30, %rd14, %rd29;
	st.global.u64 	[%rd30], %rd28;
	st.global.u64 	[%rd30+8], %rd28;
	st.global.u64 	[%rd30+16], %rd28;
	st.global.u64 	[%rd30+24], %rd28;
	st.global.u64 	[%rd30+32], %rd28;
	st.global.u64 	[%rd30+40], %rd28;
	st.global.u64 	[%rd30+48], %rd28;
	st.global.u64 	[%rd30+56], %rd28;
	add.s32 	%r65, %r65, 8;
$L__BB0_24:
	setp.eq.s32 	%p8, %r25, 0;
	@%p8 bra 	$L__BB0_31;
	setp.lt.u32 	%p9, %r26, 3;
	@%p9 bra 	$L__BB0_27;
	ld.global.u64 	%rd31, [%rd14];
	mul.wide.u32 	%rd32, %r65, 8;
	add.s64 	%rd33, %rd14, %rd32;
	st.global.u64 	[%rd33], %rd31;
	st.global.u64 	[%rd33+8], %rd31;
	st.global.u64 	[%rd33+16], %rd31;
	st.global.u64 	[%rd33+24], %rd31;
	add.s32 	%r65, %r65, 4;
$L__BB0_27:
	setp.eq.s32 	%p10, %r28, 0;
	@%p10 bra 	$L__BB0_31;
	setp.eq.s32 	%p11, %r28, 1;
	ld.global.u64 	%rd18, [%rd14];
	mul.wide.u32 	%rd34, %r65, 8;
	add.s64 	%rd19, %rd14, %rd34;
	st.global.u64 	[%rd19], %rd18;
	@%p11 bra 	$L__BB0_31;
	setp.eq.s32 	%p12, %r28, 2;
	st.global.u64 	[%rd19+8], %rd18;
	@%p12 bra 	$L__BB0_31;
	st.global.u64 	[%rd19+16], %rd18;
$L__BB0_31:
	add.s32 	%r55, %r55, %r2;
	setp.lt.s32 	%p13, %r55, %r39;
	@%p13 bra 	$L__BB0_17;
$L__BB0_32:
	ret;

}


// ===== COMPILED SASS (sm_100) =====

	.target	sm_100

	.elftype	@"ET_EXEC"


//--------------------- .note.nv.tkinfo           --------------------------
	.section	.note.nv.tkinfo,"",@"SHT_NOTE"
	.sectionflags	@"SHF_NOTE_NV_TKINFO"
	.tkinfo
        /*0018*/ 	.word	0x00000002
        /*0030*/ 	.string	""
        /*0030*/ 	.string	"ptxas"
        /*0030*/ 	.string	"Cuda compilation tools, release 13.0, V13.0.88"
        /*0030*/ 	.string	"Build cuda_13.0.r13.0/compiler.36424714_0"
        /*0030*/ 	.string	"-arch sm_100 -m 64 "



//--------------------- .note.nv.cuinfo           --------------------------
	.section	.note.nv.cuinfo,"",@"SHT_NOTE"
	.sectionflags	@"SHF_NOTE_NV_CUINFO"
        /*0018*/ 	.short	0x0002
        /*001a*/ 	.short	0x0064
        /*001c*/ 	.short	0x0082
	.zero		2


//--------------------- .nv.info                  --------------------------
	.section	.nv.info,"",@"SHT_CUDA_INFO"
	.align	4


	//----- nvinfo : EIATTR_REGCOUNT
	.align		4
        /*0000*/ 	.byte	0x04, 0x2f
        /*0002*/ 	.short	(.L_1 - .L_0)
	.align		4
.L_0:
        /*0004*/ 	.word	index@(_Z17ball_query_kernelPKfS0_iifiPl)
        /*0008*/ 	.word	0x00000017


	//----- nvinfo : EIATTR_FRAME_SIZE
	.align		4
.L_1:
        /*000c*/ 	.byte	0x04, 0x11
        /*000e*/ 	.short	(.L_3 - .L_2)
	.align		4
.L_2:
        /*0010*/ 	.word	index@(_Z17ball_query_kernelPKfS0_iifiPl)
        /*0014*/ 	.word	0x00000000


	//----- nvinfo : EIATTR_MIN_STACK_SIZE
	.align		4
.L_3:
        /*0018*/ 	.byte	0x04, 0x12
        /*001a*/ 	.short	(.L_5 - .L_4)
	.align		4
.L_4:
        /*001c*/ 	.word	index@(_Z17ball_query_kernelPKfS0_iifiPl)
        /*0020*/ 	.word	0x00000000
.L_5:


//--------------------- .nv.compat                --------------------------
	.section	.nv.compat,"",@"SHT_CUDA_COMPAT_INFO"
	.align	4
        /*0000*/ 	.byte	0x02, 0x09, 0x00, 0x00, 0x02, 0x02, 0x01, 0x00, 0x02, 0x05, 0x05, 0x00, 0x03, 0x07, 0x01, 0x01
        /*0010*/ 	.byte	0x02, 0x03, 0x00, 0x00, 0x02, 0x06, 0x01, 0x00, 0x04, 0x0b, 0x08, 0x00, 0x09, 0x00, 0x00, 0x00
        /*0020*/ 	.byte	0x00, 0x00, 0x00, 0x00


//--------------------- .nv.info._Z17ball_query_kernelPKfS0_iifiPl --------------------------
	.section	.nv.info._Z17ball_query_kernelPKfS0_iifiPl,"",@"SHT_CUDA_INFO"
	.sectionflags	@""
	.align	4


	//----- nvinfo : EIATTR_CUDA_API_VERSION
	.align		4
        /*0000*/ 	.byte	0x04, 0x37
        /*0002*/ 	.short	(.L_7 - .L_6)
.L_6:
        /*0004*/ 	.word	0x00000082


	//----- nvinfo : EIATTR_KPARAM_INFO
	.align		4
.L_7:
        /*0008*/ 	.byte	0x04, 0x17
        /*000a*/ 	.short	(.L_9 - .L_8)
.L_8:
        /*000c*/ 	.word	0x00000000
        /*0010*/ 	.short	0x0006
        /*0012*/ 	.short	0x0020
        /*0014*/ 	.byte	0x00, 0xf5, 0x21, 0x00


	//----- nvinfo : EIATTR_KPARAM_INFO
	.align		4
.L_9:
        /*0018*/ 	.byte	0x04, 0x17
        /*001a*/ 	.short	(.L_11 - .L_10)
.L_10:
        /*001c*/ 	.word	0x00000000
        /*0020*/ 	.short	0x0005
        /*0022*/ 	.short	0x001c
        /*0024*/ 	.byte	0x00, 0xf0, 0x11, 0x00


	//----- nvinfo : EIATTR_KPARAM_INFO
	.align		4
.L_11:
        /*0028*/ 	.byte	0x04, 0x17
        /*002a*/ 	.short	(.L_13 - .L_12)
.L_12:
        /*002c*/ 	.word	0x00000000
        /*0030*/ 	.short	0x0004
        /*0032*/ 	.short	0x0018
        /*0034*/ 	.byte	0x00, 0xf0, 0x11, 0x00


	//----- nvinfo : EIATTR_KPARAM_INFO
	.align		4
.L_13:
        /*0038*/ 	.byte	0x04, 0x17
        /*003a*/ 	.short	(.L_15 - .L_14)
.L_14:
        /*003c*/ 	.word	0x00000000
        /*0040*/ 	.short	0x0003
        /*0042*/ 	.short	0x0014
        /*0044*/ 	.byte	0x00, 0xf0, 0x11, 0x00


	//----- nvinfo : EIATTR_KPARAM_INFO
	.align		4
.L_15:
        /*0048*/ 	.byte	0x04, 0x17
        /*004a*/ 	.short	(.L_17 - .L_16)
.L_16:
        /*004c*/ 	.word	0x00000000
        /*0050*/ 	.short	0x0002
        /*0052*/ 	.short	0x0010
        /*0054*/ 	.byte	0x00, 0xf0, 0x11, 0x00


	//----- nvinfo : EIATTR_KPARAM_INFO
	.align		4
.L_17:
        /*0058*/ 	.byte	0x04, 0x17
        /*005a*/ 	.short	(.L_19 - .L_18)
.L_18:
        /*005c*/ 	.word	0x00000000
        /*0060*/ 	.short	0x0001
        /*0062*/ 	.short	0x0008
        /*0064*/ 	.byte	0x00, 0xf5, 0x21, 0x00


	//----- nvinfo : EIATTR_KPARAM_INFO
	.align		4
.L_19:
        /*0068*/ 	.byte	0x04, 0x17
        /*006a*/ 	.short	(.L_21 - .L_20)
.L_20:
        /*006c*/ 	.word	0x00000000
        /*0070*/ 	.short	0x0000
        /*0072*/ 	.short	0x0000
        /*0074*/ 	.byte	0x00, 0xf5, 0x21, 0x00


	//----- nvinfo : EIATTR_SPARSE_MMA_MASK
	.align		4
.L_21:
        /*0078*/ 	.byte	0x03, 0x50
        /*007a*/ 	.short	0x0000


	//----- nvinfo : EIATTR_MAXREG_COUNT
	.align		4
        /*007c*/ 	.byte	0x03, 0x1b
        /*007e*/ 	.short	0x00ff


	//----- nvinfo : EIATTR_MERCURY_ISA_VERSION
	.align		4
        /*0080*/ 	.byte	0x03, 0x5f
        /*0082*/ 	.short	0x0101


	//----- nvinfo : EIATTR_VRC_CTA_INIT_COUNT
	.align		4
        /*0084*/ 	.byte	0x02, 0x4a
	.zero		1
	.zero		1


	//----- nvinfo : EIATTR_EXIT_INSTR_OFFSETS
	.align		4
        /*0088*/ 	.byte	0x04, 0x1c
        /*008a*/ 	.short	(.L_23 - .L_22)


	//   ....[0]....
.L_22:
        /*008c*/ 	.word	0x00000070


	//   ....[1]....
        /*0090*/ 	.word	0x00000700


	//   ....[2]....
        /*0094*/ 	.word	0x00000c30


	//----- nvinfo : EIATTR_CRS_STACK_SIZE
	.align		4
.L_23:
        /*0098*/ 	.byte	0x04, 0x1e
        /*009a*/ 	.short	(.L_25 - .L_24)
.L_24:
        /*009c*/ 	.word	0x00000000


	//----- nvinfo : EIATTR_CBANK_PARAM_SIZE
	.align		4
.L_25:
        /*00a0*/ 	.byte	0x03, 0x19
        /*00a2*/ 	.short	0x0028


	//----- nvinfo : EIATTR_PARAM_CBANK
	.align		4
        /*00a4*/ 	.byte	0x04, 0x0a
        /*00a6*/ 	.short	(.L_27 - .L_26)
	.align		4
.L_26:
        /*00a8*/ 	.word	index@(.nv.constant0._Z17ball_query_kernelPKfS0_iifiPl)
        /*00ac*/ 	.short	0x0380
        /*00ae*/ 	.short	0x0028


	//----- nvinfo : EIATTR_SW_WAR
	.align		4
.L_27:
        /*00b0*/ 	.byte	0x04, 0x36
        /*00b2*/ 	.short	(.L_29 - .L_28)
.L_28:
        /*00b4*/ 	.word	0x00000008
.L_29:


//--------------------- .nv.callgraph             --------------------------
	.section	.nv.callgraph,"",@"SHT_CUDA_CALLGRAPH"
	.align	4
	.sectionentsize	8
	.align		4
        /*0000*/ 	.word	0x00000000
	.align		4
        /*0004*/ 	.word	0xffffffff
	.align		4
        /*0008*/ 	.word	0x00000000
	.align		4
        /*000c*/ 	.word	0xfffffffe
	.align		4
        /*0010*/ 	.word	0x00000000
	.align		4
        /*0014*/ 	.word	0xfffffffd
	.align		4
        /*0018*/ 	.word	0x00000000
	.align		4
        /*001c*/ 	.word	0xfffffffc


//--------------------- .text._Z17ball_query_kernelPKfS0_iifiPl --------------------------
	.section	.text._Z17ball_query_kernelPKfS0_iifiPl,"ax",@progbits
	.align	128
        .global         _Z17ball_query_kernelPKfS0_iifiPl
        .type           _Z17ball_query_kernelPKfS0_iifiPl,@function
        .size           _Z17ball_query_kernelPKfS0_iifiPl,(.L_x_16 - _Z17ball_query_kernelPKfS0_iifiPl)
        .other          _Z17ball_query_kernelPKfS0_iifiPl,@"STO_CUDA_ENTRY STV_DEFAULT"
_Z17ball_query_kernelPKfS0_iifiPl:
.text._Z17ball_query_kernelPKfS0_iifiPl:
[----:B------:R-:W-:Y:S01]  /*0000*/  LDC R1, c[0x0][0x37c] ;  /* 0x0000df00ff017b82 */ /* 0x000fe20000000800 */
[----:B------:R-:W0:Y:S07]  /*0010*/  S2R R8, SR_TID.X ;  /* 0x0000000000087919 */ /* 0x000e2e0000002100 */
[----:B------:R-:W0:Y:S01]  /*0020*/  LDC.64 R2, c[0x0][0x390] ;  /* 0x0000e400ff027b82 */ /* 0x000e220000000a00 */
[----:B------:R-:W1:Y:S07]  /*0030*/  LDCU UR7, c[0x0][0x360] ;  /* 0x00006c00ff0777ac */ /* 0x000e6e0008000800 */
[----:B------:R-:W2:Y:S01]  /*0040*/  S2UR UR6, SR_CTAID.X ;  /* 0x00000000000679c3 */ /* 0x000ea20000002500 */
[----:B0-----:R-:W-:Y:S01]  /*0050*/  ISETP.GE.AND P0, PT, R8, R3, PT ;  /* 0x000000030800720c */ /* 0x001fe20003f06270 */
[----:B--2---:R-:W-:-:S12]  /*0060*/  IMAD R10, R3, UR6, RZ ;  /* 0x00000006030a7c24 */ /* 0x004fd8000f8e02ff */
[----:B-1----:R-:W-:Y:S05]  /*0070*/  @P0 EXIT ;  /* 0x000000000000094d */ /* 0x002fea0003800000 */
[----:B------:R-:W0:Y:S01]  /*0080*/  LDC R5, c[0x0][0x39c] ;  /* 0x0000e700ff057b82 */ /* 0x000e220000000800 */
[----:B------:R-:W1:Y:S01]  /*0090*/  LDCU.64 UR4, c[0x0][0x358] ;  /* 0x00006b00ff0477ac */ /* 0x000e620008000a00 */
[-C--:B0-----:R-:W-:Y:S01]  /*00a0*/  VIMNMX R0, PT, PT, R2, R5.reuse, PT ;  /* 0x0000000502007248 */ /* 0x081fe20003fe0100 */
[----:B------:R-:W-:-:S03]  /*00b0*/  IMAD R9, R10, R5, RZ ;  /* 0x000000050a097224 */ /* 0x000fc600078e02ff */
[----:B------:R-:W-:Y:S02]  /*00c0*/  ISETP.GE.AND P0, PT, R0, 0x1, PT ;  /* 0x000000010000780c */ /* 0x000fe40003f06270 */
[----:B------:R-:W-:-:S11]  /*00d0*/  SHF.R.S32.HI R0, RZ, 0x1f, R9 ;  /* 0x0000001fff007819 */ /* 0x000fd60000011409 */
[----:B-1----:R-:W-:Y:S05]  /*00e0*/  @!P0 BRA `(.L_x_0) ;  /* 0x0000000400888947 */ /* 0x002fea0003800000 */
[----:B------:R-:W0:Y:S01]  /*00f0*/  LDC R12, c[0x0][0x398] ;  /* 0x0000e600ff0c7b82 */ /* 0x000e220000000800 */
[----:B------:R-:W-:Y:S01]  /*0100*/  IMAD R11, R2, UR6, RZ ;  /* 0x00000006020b7c24 */ /* 0x000fe2000f8e02ff */
[----:B------:R-:W1:Y:S01]  /*0110*/  LDCU UR13, c[0x0][0x390] ;  /* 0x00007200ff0d77ac */ /* 0x000e620008000800 */
[----:B------:R-:W-:Y:S02]  /*0120*/  IMAD R10, R10, 0x3, RZ ;  /* 0x000000030a0a7824 */ /* 0x000fe400078e02ff */
[----:B------:R-:W-:Y:S01]  /*0130*/  IMAD R11, R11, 0x3, RZ ;  /* 0x000000030b0b7824 */ /* 0x000fe200078e02ff */
[----:B------:R-:W2:Y:S02]  /*0140*/  LDCU.64 UR10, c[0x0][0x380] ;  /* 0x00007000ff0a77ac */ /* 0x000ea40008000a00 */
[----:B012---:R-:W-:-:S07]  /*0150*/  FMUL R12, R12, R12 ;  /* 0x0000000c0c0c7220 */ /* 0x007fce0000400000 */
.L_x_8:
[----:B0-----:R-:W0:Y:S01]  /*0160*/  LDCU.64 UR8, c[0x0][0x388] ;  /* 0x00007100ff0877ac */ /* 0x001e220008000a00 */
[----:B------:R-:W-:Y:S01]  /*0170*/  IMAD R3, R8, 0x3, RZ ;  /* 0x0000000308037824 */ /* 0x000fe200078e02ff */
[----:B------:R-:W1:Y:S01]  /*0180*/  LDC R13, c[0x0][0x39c] ;  /* 0x0000e700ff0d7b82 */ /* 0x000e620000000800 */
[----:B--2---:R-:W2:Y:S03]  /*0190*/  LDCU UR6, c[0x0][0x39c] ;  /* 0x00007380ff0677ac */ /* 0x004ea60008000800 */
[----:B------:R-:W-:Y:S01]  /*01a0*/  IADD3 R2, P0, PT, R3, R10, RZ ;  /* 0x0000000a03027210 */ /* 0x000fe20007f1e0ff */
[----:B------:R-:W3:Y:S03]  /*01b0*/  LDCU UR12, c[0x0][0x394] ;  /* 0x00007280ff0c77ac */ /* 0x000ee60008000800 */
[----:B------:R-:W-:-:S02]  /*01c0*/  LEA.HI.X.SX32 R3, R10, RZ, 0x1, P0 ;  /* 0x000000ff0a037211 */ /* 0x000fc400000f0eff */
[----:B0-----:R-:W-:-:S04]  /*01d0*/  LEA R4, P0, R2, UR8, 0x2 ;  /* 0x0000000802047c11 */ /* 0x001fc8000f8010ff */
[----:B------:R-:W-:Y:S01]  /*01e0*/  LEA.HI.X R5, R2, UR9, R3, 0x2, P0 ;  /* 0x0000000902057c11 */ /* 0x000fe200080f1403 */
[----:B------:R-:W0:Y:S04]  /*01f0*/  LDCU.64 UR8, c[0x0][0x3a0] ;  /* 0x00007400ff0877ac */ /* 0x000e280008000a00 */
[----:B------:R4:W5:Y:S04]  /*0200*/  LDG.E.CONSTANT R15, desc[UR4][R4.64] ;  /* 0x00000004040f7981 */ /* 0x000968000c1e9900 */
[----:B------:R4:W5:Y:S04]  /*0210*/  LDG.E.CONSTANT R16, desc[UR4][R4.64+0x4] ;  /* 0x0000040404107981 */ /* 0x000968000c1e9900 */
[----:B------:R4:W5:Y:S01]  /*0220*/  LDG.E.CONSTANT R18, desc[UR4][R4.64+0x8] ;  /* 0x0000080404127981 */ /* 0x000962000c1e9900 */
[C---:B--2---:R-:W-:Y:S01]  /*0230*/  IMAD R2, R8.reuse, UR6, RZ ;  /* 0x0000000608027c24 */ /* 0x044fe2000f8e02ff */
[----:B------:R-:W-:Y:S01]  /*0240*/  BSSY.RECONVERGENT B0, `(.L_x_1) ;  /* 0x0000022000007945 */ /* 0x000fe20003800200 */
[----:B------:R-:W-:-:S02]  /*0250*/  VIADD R8, R8, UR7 ;  /* 0x0000000708087c36 */ /* 0x000fc40008000000 */
[----:B------:R-:W-:Y:S01]  /*0260*/  IMAD.MOV.U32 R17, RZ, RZ, RZ ;  /* 0x000000ffff117224 */ /* 0x000fe200078e00ff */
[----:B------:R-:W-:Y:S01]  /*0270*/  IADD3 R3, P1, PT, R2, R9, RZ ;  /* 0x0000000902037210 */ /* 0x000fe20007f3e0ff */
[----:B------:R-:W-:Y:S01]  /*0280*/  IMAD.MOV.U32 R14, RZ, RZ, RZ ;  /* 0x000000ffff0e7224 */ /* 0x000fe200078e00ff */
[----:B---3--:R-:W-:-:S03]  /*0290*/  ISETP.GE.AND P0, PT, R8, UR12, PT ;  /* 0x0000000c08007c0c */ /* 0x008fc6000bf06270 */
[----:B------:R-:W-:Y:S01]  /*02a0*/  IMAD.X R6, RZ, RZ, R0, P1 ;  /* 0x000000ffff067224 */ /* 0x000fe200008e0600 */
[----:B0-----:R-:W-:-:S04]  /*02b0*/  LEA R2, P1, R3, UR8, 0x3 ;  /* 0x0000000803027c11 */ /* 0x001fc8000f8218ff */
[----:B-1--4-:R-:W-:-:S09]  /*02c0*/  LEA.HI.X R3, R3, UR9, R6, 0x3, P1 ;  /* 0x0000000903037c11 */ /* 0x012fd200088f1c06 */
.L_x_2:
[----:B------:R-:W-:-:S05]  /*02d0*/  IMAD R4, R17, 0x3, RZ ;  /* 0x0000000311047824 */ /* 0x000fca00078e02ff */
[----:B------:R-:W-:-:S04]  /*02e0*/  IADD3 R4, P1, PT, R4, R11, RZ ;  /* 0x0000000b04047210 */ /* 0x000fc80007f3e0ff */
[----:B------:R-:W-:Y:S02]  /*02f0*/  LEA.HI.X.SX32 R5, R11, RZ, 0x1, P1 ;  /* 0x000000ff0b057211 */ /* 0x000fe400008f0eff */
[----:B------:R-:W-:-:S04]  /*0300*/  LEA R6, P1, R4, UR10, 0x2 ;  /* 0x0000000a04067c11 */ /* 0x000fc8000f8210ff */
[----:B------:R-:W-:-:S05]  /*0310*/  LEA.HI.X R7, R4, UR11, R5, 0x2, P1 ;  /* 0x0000000b04077c11 */ /* 0x000fca00088f1405 */
[----:B------:R-:W2:Y:S04]  /*0320*/  LDG.E.CONSTANT R5, desc[UR4][R6.64+0x4] ;  /* 0x0000040406057981 */ /* 0x000ea8000c1e9900 */
[----:B------:R-:W3:Y:S04]  /*0330*/  LDG.E.CONSTANT R4, desc[UR4][R6.64] ;  /* 0x0000000406047981 */ /* 0x000ee8000c1e9900 */
[----:B------:R-:W4:Y:S01]  /*0340*/  LDG.E.CONSTANT R19, desc[UR4][R6.64+0x8] ;  /* 0x0000080406137981 */ /* 0x000f22000c1e9900 */
[----:B--2--5:R-:W-:Y:S01]  /*0350*/  FADD R5, R16, -R5 ;  /* 0x8000000510057221 */ /* 0x024fe20000000000 */
[----:B---3--:R-:W-:-:S03]  /*0360*/  FADD R4, R15, -R4 ;  /* 0x800000040f047221 */ /* 0x008fc60000000000 */
[----:B------:R-:W-:Y:S01]  /*0370*/  FMUL R5, R5, R5 ;  /* 0x0000000505057220 */ /* 0x000fe20000400000 */
[----:B----4-:R-:W-:-:S03]  /*0380*/  FADD R20, R18, -R19 ;  /* 0x8000001312147221 */ /* 0x010fc60000000000 */
[----:B------:R-:W-:-:S04]  /*0390*/  FFMA R5, R4, R4, R5 ;  /* 0x0000000404057223 */ /* 0x000fc80000000005 */
[----:B------:R-:W-:-:S05]  /*03a0*/  FFMA R5, R20, R20, R5 ;  /* 0x0000001414057223 */ /* 0x000fca0000000005 */
[----:B------:R-:W-:-:S13]  /*03b0*/  FSETP.GEU.AND P1, PT, R5, R12, PT ;  /* 0x0000000c0500720b */ /* 0x000fda0003f2e000 */
[C---:B------:R-:W-:Y:S01]  /*03c0*/  @!P1 VIADD R19, R14.reuse, 0x1 ;  /* 0x000000010e139836 */ /* 0x040fe20000000000 */
[----:B------:R-:W-:Y:S01]  /*03d0*/  @!P1 MOV R6, R17 ;  /* 0x0000001100069202 */ /* 0x000fe20000000f00 */
[----:B------:R-:W-:-:S04]  /*03e0*/  @!P1 IMAD.WIDE R4, R14, 0x8, R2 ;  /* 0x000000080e049825 */ /* 0x000fc800078e0202 */
[----:B------:R-:W-:Y:S02]  /*03f0*/  @!P1 IMAD.MOV.U32 R7, RZ, RZ, RZ ;  /* 0x000000ffff079224 */ /* 0x000fe400078e00ff */
[----:B------:R-:W-:Y:S02]  /*0400*/  VIADD R17, R17, 0x1 ;  /* 0x0000000111117836 */ /* 0x000fe40000000000 */
[----:B------:R-:W-:Y:S01]  /*0410*/  @!P1 IMAD.MOV.U32 R14, RZ, RZ, R19 ;  /* 0x000000ffff0e9224 */ /* 0x000fe200078e0013 */
[----:B------:R0:W-:Y:S02]  /*0420*/  @!P1 STG.E.64 desc[UR4][R4.64], R6 ;  /* 0x0000000604009986 */ /* 0x0001e4000c101b04 */
[----:B------:R-:W-:Y:S02]  /*0430*/  ISETP.LT.AND P2, PT, R17, UR13, PT ;  /* 0x0000000d11007c0c */ /* 0x000fe4000bf41270 */
[----:B------:R-:W-:-:S13]  /*0440*/  ISETP.GE.AND P1, PT, R14, R13, PT ;  /* 0x0000000d0e00720c */ /* 0x000fda0003f26270 */
[----:B0-----:R-:W-:Y:S05]  /*0450*/  @!P1 BRA P2, `(.L_x_2) ;  /* 0xfffffffc009c9947 */ /* 0x001fea000103ffff */
[----:B------:R-:W-:Y:S05]  /*0460*/  BSYNC.RECONVERGENT B0 ;  /* 0x0000000000007941 */ /* 0x000fea0003800200 */
.L_x_1:
[----:B------:R-:W-:Y:S04]  /*0470*/  BSSY.RECONVERGENT B0, `(.L_x_3) ;  /* 0x0000027000007945 */ /* 0x000fe80003800200 */
[----:B------:R-:W-:Y:S05]  /*0480*/  @P1 BRA `(.L_x_4) ;  /* 0x0000000000941947 */ /* 0x000fea0003800000 */
[----:B------:R-:W-:Y:S01]  /*0490*/  IADD3 R4, PT, PT, -R14, R13, RZ ;  /* 0x0000000d0e047210 */ /* 0x000fe20007ffe1ff */
[----:B------:R-:W-:Y:S01]  /*04a0*/  BSSY.RECONVERGENT B1, `(.L_x_5) ;  /* 0x0000011000017945 */ /* 0x000fe20003800200 */
[----:B------:R-:W-:Y:S02]  /*04b0*/  IMAD.MOV.U32 R18, RZ, RZ, R14 ;  /* 0x000000ffff127224 */ /* 0x000fe400078e000e */
[----:B------:R-:W-:-:S13]  /*04c0*/  LOP3.LUT P1, R15, R4, 0x3, RZ, 0xc0, !PT ;  /* 0x00000003040f7812 */ /* 0x000fda000782c0ff */
[----:B------:R-:W-:Y:S05]  /*04d0*/  @!P1 BRA `(.L_x_6) ;  /* 0x0000000000349947 */ /* 0x000fea0003800000 */
[----:B------:R-:W2:Y:S01]  /*04e0*/  LDG.E.64 R4, desc[UR4][R2.64] ;  /* 0x0000000402047981 */ /* 0x000ea2000c1e1b00 */
[----:B------:R-:W-:Y:S01]  /*04f0*/  IMAD.WIDE R6, R14, 0x8, R2 ;  /* 0x000000080e067825 */ /* 0x000fe200078e0202 */
[----:B------:R-:W-:-:S03]  /*0500*/  ISETP.NE.AND P1, PT, R15, 0x1, PT ;  /* 0x000000010f00780c */ /* 0x000fc60003f25270 */
[----:B------:R-:W-:Y:S01]  /*0510*/  VIADD R18, R14, 0x1 ;  /* 0x000000010e127836 */ /* 0x000fe20000000000 */
[----:B--2---:R0:W-:Y:S09]  /*0520*/  STG.E.64 desc[UR4][R6.64], R4 ;  /* 0x0000000406007986 */ /* 0x0041f2000c101b04 */
[----:B------:R-:W-:Y:S05]  /*0530*/  @!P1 BRA `(.L_x_6) ;  /* 0x00000000001c9947 */ /* 0x000fea0003800000 */
[----:B------:R1:W-:Y:S01]  /*0540*/  STG.E.64 desc[UR4][R6.64+0x8], R4 ;  /* 0x0000080406007986 */ /* 0x0003e2000c101b04 */
[----:B------:R-:W-:Y:S01]  /*0550*/  ISETP.NE.AND P1, PT, R15, 0x2, PT ;  /* 0x000000020f00780c */ /* 0x000fe20003f25270 */
[----:B------:R-:W-:-:S12]  /*0560*/  VIADD R18, R14, 0x2 ;  /* 0x000000020e127836 */ /* 0x000fd80000000000 */
[----:B-1----:R-:W-:Y:S05]  /*0570*/  @!P1 BRA `(.L_x_6) ;  /* 0x00000000000c9947 */ /* 0x002fea0003800000 */
[----:B0-----:R-:W2:Y:S01]  /*0580*/  LDG.E.64 R4, desc[UR4][R2.64] ;  /* 0x0000000402047981 */ /* 0x001ea2000c1e1b00 */
[----:B------:R-:W-:-:S03]  /*0590*/  IADD3 R18, PT, PT, R14, 0x3, RZ ;  /* 0x000000030e127810 */ /* 0x000fc60007ffe0ff */
[----:B--2---:R1:W-:Y:S04]  /*05a0*/  STG.E.64 desc[UR4][R6.64+0x10], R4 ;  /* 0x0000100406007986 */ /* 0x0043e8000c101b04 */
.L_x_6:
[----:B------:R-:W-:Y:S05]  /*05b0*/  BSYNC.RECONVERGENT B1 ;  /* 0x0000000000017941 */ /* 0x000fea0003800200 */
.L_x_5:
[----:B01----:R-:W-:-:S05]  /*05c0*/  IMAD.IADD R4, R14, 0x1, -R13 ;  /* 0x000000010e047824 */ /* 0x003fca00078e0a0d */
[----:B------:R-:W-:-:S13]  /*05d0*/  ISETP.GT.U32.AND P1, PT, R4, -0x4, PT ;  /* 0xfffffffc0400780c */ /* 0x000fda0003f24070 */
[----:B------:R-:W-:Y:S05]  /*05e0*/  @P1 BRA `(.L_x_4) ;  /* 0x00000000003c1947 */ /* 0x000fea0003800000 */
[----:B------:R0:W5:Y:S01]  /*05f0*/  LDG.E.64 R4, desc[UR4][R2.64] ;  /* 0x0000000402047981 */ /* 0x000162000c1e1b00 */
[----:B------:R-:W-:Y:S01]  /*0600*/  IADD3 R16, P1, PT, R2, 0x10, RZ ;  /* 0x0000001002107810 */ /* 0x000fe20007f3e0ff */
[----:B------:R-:W-:-:S04]  /*0610*/  IMAD.IADD R13, R18, 0x1, -R13 ;  /* 0x00000001120d7824 */ /* 0x000fc800078e0a0d */
[----:B------:R-:W-:-:S08]  /*0620*/  IMAD.X R17, RZ, RZ, R3, P1 ;  /* 0x000000ffff117224 */ /* 0x000fd000008e0603 */
.L_x_7:
[----:B--2---:R-:W-:-:S05]  /*0630*/  IMAD.WIDE R6, R18, 0x8, R16 ;  /* 0x0000000812067825 */ /* 0x004fca00078e0210 */
[----:B-----5:R1:W-:Y:S04]  /*0640*/  STG.E.64 desc[UR4][R6.64+-0x10], R4 ;  /* 0xfffff00406007986 */ /* 0x0203e8000c101b04 */
[----:B------:R-:W2:Y:S04]  /*0650*/  LDG.E.64 R14, desc[UR4][R2.64] ;  /* 0x00000004020e7981 */ /* 0x000ea8000c1e1b00 */
[----:B--2---:R2:W-:Y:S04]  /*0660*/  STG.E.64 desc[UR4][R6.64+-0x8], R14 ;  /* 0xfffff80e06007986 */ /* 0x0045e8000c101b04 */
[----:B------:R2:W-:Y:S04]  /*0670*/  STG.E.64 desc[UR4][R6.64], R14 ;  /* 0x0000000e06007986 */ /* 0x0005e8000c101b04 */
[----:B-1----:R-:W3:Y:S01]  /*0680*/  LDG.E.64 R4, desc[UR4][R2.64] ;  /* 0x0000000402047981 */ /* 0x002ee2000c1e1b00 */
[----:B------:R-:W-:Y:S01]  /*0690*/  IADD3 R13, PT, PT, R13, 0x4, RZ ;  /* 0x000000040d0d7810 */ /* 0x000fe20007ffe0ff */
[----:B------:R-:W-:-:S03]  /*06a0*/  VIADD R18, R18, 0x4 ;  /* 0x0000000412127836 */ /* 0x000fc60000000000 */
[----:B------:R-:W-:Y:S01]  /*06b0*/  ISETP.NE.AND P1, PT, R13, RZ, PT ;  /* 0x000000ff0d00720c */ /* 0x000fe20003f25270 */
[----:B---3--:R2:W-:-:S12]  /*06c0*/  STG.E.64 desc[UR4][R6.64+0x8], R4 ;  /* 0x0000080406007986 */ /* 0x0085d8000c101b04 */
[----:B------:R-:W-:Y:S05]  /*06d0*/  @P1 BRA `(.L_x_7) ;  /* 0xfffffffc00d41947 */ /* 0x000fea000383ffff */
.L_x_4:
[----:B------:R-:W-:Y:S05]  /*06e0*/  BSYNC.RECONVERGENT B0 ;  /* 0x0000000000007941 */ /* 0x000fea0003800200 */
.L_x_3:
[----:B------:R-:W-:Y:S05]  /*06f0*/  @!P0 BRA `(.L_x_8) ;  /* 0xfffffff800988947 */ /* 0x000fea000383ffff */
[----:B------:R-:W-:Y:S05]  /*0700*/  EXIT ;  /* 0x000000000000794d */ /* 0x000fea0003800000 */
.L_x_0:
[C---:B------:R-:W-:Y:S02]  /*0710*/  LOP3.LUT R12, R5.reuse, 0xf, RZ, 0xc0, !PT ;  /* 0x0000000f050c7812 */ /* 0x040fe400078ec0ff */
[C---:B------:R-:W-:Y:S02]  /*0720*/  LOP3.LUT R14, R5.reuse, 0x7, RZ, 0xc0, !PT ;  /* 0x00000007050e7812 */ /* 0x040fe400078ec0ff */
[C---:B------:R-:W-:Y:S01]  /*0730*/  LOP3.LUT R4, R5.reuse, 0x7ffffff0, RZ, 0xc0, !PT ;  /* 0x7ffffff005047812 */ /* 0x040fe200078ec0ff */
[----:B------:R-:W-:Y:S01]  /*0740*/  VIADD R2, R12, 0xffffffff ;  /* 0xffffffff0c027836 */ /* 0x000fe20000000000 */
[----:B------:R-:W-:Y:S01]  /*0750*/  LOP3.LUT R5, R5, 0x3, RZ, 0xc0, !PT ;  /* 0x0000000305057812 */ /* 0x000fe200078ec0ff */
[----:B------:R-:W-:-:S03]  /*0760*/  VIADD R3, R14, 0xffffffff ;  /* 0xffffffff0e037836 */ /* 0x000fc60000000000 */
[----:B------:R-:W-:Y:S02]  /*0770*/  ISETP.GE.U32.AND P0, PT, R2, 0x7, PT ;  /* 0x000000070200780c */ /* 0x000fe40003f06070 */
[----:B------:R-:W-:-:S13]  /*0780*/  ISETP.GE.U32.AND P1, PT, R3, 0x3, PT ;  /* 0x000000030300780c */ /* 0x000fda0003f26070 */
.L_x_14:
[----:B0-----:R-:W0:Y:S02]  /*0790*/  LDCU UR6, c[0x0][0x39c] ;  /* 0x00007380ff0677ac */ /* 0x001e240008000800 */
[----:B0-----:R-:W-:-:S09]  /*07a0*/  UISETP.GE.AND UP0, UPT, UR6, 0x1, UPT ;  /* 0x000000010600788c */ /* 0x001fd2000bf06270 */
[----:B-1234-:R-:W-:Y:S05]  /*07b0*/  BRA.U !UP0, `(.L_x_9) ;  /* 0x00000005080c7547 */ /* 0x01efea000b800000 */
[----:B------:R-:W0:Y:S01]  /*07c0*/  LDCU.64 UR8, c[0x0][0x3a0] ;  /* 0x00007400ff0877ac */ /* 0x000e220008000a00 */
[----:B------:R-:W-:Y:S02]  /*07d0*/  IMAD R2, R8, UR6, RZ ;  /* 0x0000000608027c24 */ /* 0x000fe4000f8e02ff */
[----:B------:R-:W-:Y:S01]  /*07e0*/  HFMA2 R13, -RZ, RZ, 0, 0 ;  /* 0x00000000ff0d7431 */ /* 0x000fe200000001ff */
[----:B------:R-:W-:Y:S02]  /*07f0*/  UISETP.GE.U32.AND UP0, UPT, UR6, 0x10, UPT ;  /* 0x000000100600788c */ /* 0x000fe4000bf06070 */
[----:B------:R-:W-:-:S04]  /*0800*/  IADD3 R3, P2, PT, R9, R2, RZ ;  /* 0x0000000209037210 */ /* 0x000fc80007f5e0ff */
[----:B------:R-:W-:Y:S02]  /*0810*/  LEA.HI.X.SX32 R6, R2, R0, 0x1, P2 ;  /* 0x0000000002067211 */ /* 0x000fe400010f0eff */
[----:B0-----:R-:W-:-:S04]  /*0820*/  LEA R2, P2, R3, UR8, 0x3 ;  /* 0x0000000803027c11 */ /* 0x001fc8000f8418ff */
[----:B------:R-:W-:Y:S01]  /*0830*/  LEA.HI.X R3, R3, UR9, R6, 0x3, P2 ;  /* 0x0000000903037c11 */ /* 0x000fe200090f1c06 */
[----:B------:R-:W-:Y:S08]  /*0840*/  BRA.U !UP0, `(.L_x_10) ;  /* 0x0000000108607547 */ /* 0x000ff0000b800000 */
[----:B------:R0:W5:Y:S01]  /*0850*/  LDG.E.64 R6, desc[UR4][R2.64] ;  /* 0x0000000402067981 */ /* 0x000162000c1e1b00 */
[----:B------:R-:W-:-:S07]  /*0860*/  IMAD.MOV.U32 R13, RZ, RZ, RZ ;  /* 0x000000ffff0d7224 */ /* 0x000fce00078e00ff */
.L_x_11:
[----:B-1----:R-:W-:-:S05]  /*0870*/  IMAD.WIDE.U32 R10, R13, 0x8, R2 ;  /* 0x000000080d0a7825 */ /* 0x002fca00078e0002 */
[----:B-----5:R1:W-:Y:S04]  /*0880*/  STG.E.64 desc[UR4][R10.64], R6 ;  /* 0x000000060a007986 */ /* 0x0203e8000c101b04 */
[----:B-1----:R-:W2:Y:S01]  /*0890*/  LDG.E.64 R6, desc[UR4][R2.64] ;  /* 0x0000000402067981 */ /* 0x002ea2000c1e1b00 */
[----:B------:R-:W-:-:S05]  /*08a0*/  VIADD R13, R13, 0x10 ;  /* 0x000000100d0d7836 */ /* 0x000fca0000000000 */
[----:B------:R-:W-:Y:S01]  /*08b0*/  ISETP.NE.AND P2, PT, R13, R4, PT ;  /* 0x000000040d00720c */ /* 0x000fe20003f45270 */
[----:B--2---:R1:W-:Y:S04]  /*08c0*/  STG.E.64 desc[UR4][R10.64+0x8], R6 ;  /* 0x000008060a007986 */ /* 0x0043e8000c101b04 */
[----:B------:R1:W-:Y:S04]  /*08d0*/  STG.E.64 desc[UR4][R10.64+0x10], R6 ;  /* 0x000010060a007986 */ /* 0x0003e8000c101b04 */
        /* <DEDUP_REMOVED lines=12> */
[----:B------:R1:W-:Y:S01]  /*09a0*/  STG.E.64 desc[UR4][R10.64+0x78], R6 ;  /* 0x000078060a007986 */ /* 0x0003e2000c101b04 */
[----:B------:R-:W-:Y:S05]  /*09b0*/  @P2 BRA `(.L_x_11) ;  /* 0xfffffffc00ac2947 */ /* 0x000fea000383ffff */
[----:B------:R-:W-:-:S07]  /*09c0*/  IMAD.MOV.U32 R13, RZ, RZ, R4 ;  /* 0x000000ffff0d7224 */ /* 0x000fce00078e0004 */
.L_x_10:
[----:B------:R-:W-:-:S13]  /*09d0*/  ISETP.NE.AND P2, PT, R12, RZ, PT ;  /* 0x000000ff0c00720c */ /* 0x000fda0003f45270 */
[----:B------:R-:W-:Y:S05]  /*09e0*/  @!P2 BRA `(.L_x_9) ;  /* 0x000000000080a947 */ /* 0x000fea0003800000 */
[----:B------:R-:W-:Y:S01]  /*09f0*/  ISETP.NE.AND P2, PT, R14, RZ, PT ;  /* 0x000000ff0e00720c */ /* 0x000fe20003f45270 */
[----:B------:R-:W-:-:S12]  /*0a00*/  @!P0 BRA `(.L_x_12) ;  /* 0x00000000002c8947 */ /* 0x000fd80003800000 */
[----:B-1----:R-:W2:Y:S01]  /*0a10*/  LDG.E.64 R6, desc[UR4][R2.64] ;  /* 0x0000000402067981 */ /* 0x002ea2000c1e1b00 */
[C---:B------:R-:W-:Y:S01]  /*0a20*/  IMAD.WIDE.U32 R10, R13.reuse, 0x8, R2 ;  /* 0x000000080d0a7825 */ /* 0x040fe200078e0002 */
[----:B------:R-:W-:-:S04]  /*0a30*/  IADD3 R13, PT, PT, R13, 0x8, RZ ;  /* 0x000000080d0d7810 */ /* 0x000fc80007ffe0ff */
[----:B--2---:R2:W-:Y:S04]  /*0a40*/  STG.E.64 desc[UR4][R10.64], R6 ;  /* 0x000000060a007986 */ /* 0x0045e8000c101b04 */
[----:B------:R2:W-:Y:S04]  /*0a50*/  STG.E.64 desc[UR4][R10.64+0x8], R6 ;  /* 0x000008060a007986 */ /* 0x0005e8000c101b04 */
[----:B------:R2:W-:Y:S04]  /*0a60*/  STG.E.64 desc[UR4][R10.64+0x10], R6 ;  /* 0x000010060a007986 */ /* 0x0005e8000c101b04 */
[----:B------:R2:W-:Y:S04]  /*0a70*/  STG.E.64 desc[UR4][R10.64+0x18], R6 ;  /* 0x000018060a007986 */ /* 0x0005e8000c101b04 */
[----:B------:R2:W-:Y:S04]  /*0a80*/  STG.E.64 desc[UR4][R10.64+0x20], R6 ;  /* 0x000020060a007986 */ /* 0x0005e8000c101b04 */
[----:B------:R2:W-:Y:S04]  /*0a90*/  STG.E.64 desc[UR4][R10.64+0x28], R6 ;  /* 0x000028060a007986 */ /* 0x0005e8000c101b04 */
[----:B------:R2:W-:Y:S04]  /*0aa0*/  STG.E.64 desc[UR4][R10.64+0x30], R6 ;  /* 0x000030060a007986 */ /* 0x0005e8000c101b04 */
[----:B------:R2:W-:Y:S02]  /*0ab0*/  STG.E.64 desc[UR4][R10.64+0x38], R6 ;  /* 0x000038060a007986 */ /* 0x0005e4000c101b04 */
.L_x_12:
[----:B------:R-:W-:Y:S05]  /*0ac0*/  @!P2 BRA `(.L_x_9) ;  /* 0x000000000048a947 */ /* 0x000fea0003800000 */
[----:B------:R-:W-:Y:S01]  /*0ad0*/  ISETP.NE.AND P2, PT, R5, RZ, PT ;  /* 0x000000ff0500720c */ /* 0x000fe20003f45270 */
[----:B------:R-:W-:-:S12]  /*0ae0*/  @!P1 BRA `(.L_x_13) ;  /* 0x00000000001c9947 */ /* 0x000fd80003800000 */
[----:B-12---:R-:W2:Y:S01]  /*0af0*/  LDG.E.64 R6, desc[UR4][R2.64] ;  /* 0x0000000402067981 */ /* 0x006ea2000c1e1b00 */
[----:B------:R-:W-:-:S04]  /*0b00*/  IMAD.WIDE.U32 R10, R13, 0x8, R2 ;  /* 0x000000080d0a7825 */ /* 0x000fc800078e0002 */
[----:B------:R-:W-:Y:S01]  /*0b10*/  VIADD R13, R13, 0x4 ;  /* 0x000000040d0d7836 */ /* 0x000fe20000000000 */
[----:B--2---:R3:W-:Y:S04]  /*0b20*/  STG.E.64 desc[UR4][R10.64], R6 ;  /* 0x000000060a007986 */ /* 0x0047e8000c101b04 */
[----:B------:R3:W-:Y:S04]  /*0b30*/  STG.E.64 desc[UR4][R10.64+0x8], R6 ;  /* 0x000008060a007986 */ /* 0x0007e8000c101b04 */
[----:B------:R3:W-:Y:S04]  /*0b40*/  STG.E.64 desc[UR4][R10.64+0x10], R6 ;  /* 0x000010060a007986 */ /* 0x0007e8000c101b04 */
[----:B------:R3:W-:Y:S02]  /*0b50*/  STG.E.64 desc[UR4][R10.64+0x18], R6 ;  /* 0x000018060a007986 */ /* 0x0007e4000c101b04 */
.L_x_13:
[----:B------:R-:W-:Y:S05]  /*0b60*/  @!P2 BRA `(.L_x_9) ;  /* 0x000000000020a947 */ /* 0x000fea0003800000 */
[----:B-123--:R-:W2:Y:S01]  /*0b70*/  LDG.E.64 R6, desc[UR4][R2.64] ;  /* 0x0000000402067981 */ /* 0x00eea2000c1e1b00 */
[----:B------:R-:W-:Y:S01]  /*0b80*/  IMAD.WIDE.U32 R10, R13, 0x8, R2 ;  /* 0x000000080d0a7825 */ /* 0x000fe200078e0002 */
[----:B------:R-:W-:-:S04]  /*0b90*/  ISETP.NE.AND P2, PT, R5, 0x1, PT ;  /* 0x000000010500780c */ /* 0x000fc80003f45270 */
[----:B--2---:R4:W-:Y:S09]  /*0ba0*/  STG.E.64 desc[UR4][R10.64], R6 ;  /* 0x000000060a007986 */ /* 0x0049f2000c101b04 */
[----:B------:R-:W-:Y:S05]  /*0bb0*/  @!P2 BRA `(.L_x_9) ;  /* 0x00000000000ca947 */ /* 0x000fea0003800000 */
[----:B------:R-:W-:Y:S01]  /*0bc0*/  ISETP.NE.AND P2, PT, R5, 0x2, PT ;  /* 0x000000020500780c */ /* 0x000fe20003f45270 */
[----:B------:R1:W-:-:S12]  /*0bd0*/  STG.E.64 desc[UR4][R10.64+0x8], R6 ;  /* 0x000008060a007986 */ /* 0x0003d8000c101b04 */
[----:B------:R1:W-:Y:S02]  /*0be0*/  @P2 STG.E.64 desc[UR4][R10.64+0x10], R6 ;  /* 0x000010060a002986 */ /* 0x0003e4000c101b04 */
.L_x_9:
[----:B------:R-:W5:Y:S01]  /*0bf0*/  LDCU UR6, c[0x0][0x394] ;  /* 0x00007280ff0677ac */ /* 0x000f620008000800 */
[----:B------:R-:W-:-:S05]  /*0c00*/  VIADD R8, R8, UR7 ;  /* 0x0000000708087c36 */ /* 0x000fca0008000000 */
[----:B-----5:R-:W-:-:S13]  /*0c10*/  ISETP.GE.AND P2, PT, R8, UR6, PT ;  /* 0x0000000608007c0c */ /* 0x020fda000bf46270 */
[----:B------:R-:W-:Y:S05]  /*0c20*/  @!P2 BRA `(.L_x_14) ;  /* 0xfffffff800d8a947 */ /* 0x000fea000383ffff */
[----:B------:R-:W-:Y:S05]  /*0c30*/  EXIT ;  /* 0x000000000000794d */ /* 0x000fea0003800000 */
.L_x_15:
[----:B------:R-:W-:-:S00]  /*0c40*/  BRA `(.L_x_15) ;  /* 0xfffffffc00fc7947 */ /* 0x000fc0000383ffff */
[----:B------:R-:W-:-:S00]  /*0c50*/  NOP ;  /* 0x0000000000007918 */ /* 0x000fc00000000000 */
        /* <DEDUP_REMOVED lines=10> */
.L_x_16:


//--------------------- .nv.shared.reserved.0     --------------------------
	.section	.nv.shared.reserved.0,"aw",@nobits
	.weak		__nv_reservedSMEM_offset_0_alias
	.size		__nv_reservedSMEM_offset_0_alias, 0, 64
	.other		__nv_reservedSMEM_offset_0_alias,@"STO_CUDA_RESERVED_SHARED STV_DEFAULT"
__nv_reservedSMEM_offset_0_alias:
	.zero		0
	.zero		64


//--------------------- .nv.constant0._Z17ball_query_kernelPKfS0_iifiPl --------------------------
	.section	.nv.constant0._Z17ball_query_kernelPKfS0_iifiPl,"a",@progbits
	.sectionflags	@""
	.align	4
.nv.constant0._Z17ball_query_kernelPKfS0_iifiPl:
	.zero		936


//--------------------- SYMBOLS --------------------------

	.type		.nv.reservedSmem.offset0,@object
	.size		.nv.reservedSmem.offset0,0x4
